//
// Generated by NVIDIA NVVM Compiler
//
// Compiler Build ID: CL-36424714
// Cuda compilation tools, release 13.0, V13.0.88
// Based on NVVM 20.0.0
//

.version 9.0
.target sm_100
.address_size 64

	// .globl	_Z3sumPii
.global .align 4 .b8 d_sums[4096];
// _ZZ3sumPiiE4temp has been demoted

.visible .entry _Z3sumPii(
	.param .u64 .ptr .align 1 _Z3sumPii_param_0,
	.param .u32 _Z3sumPii_param_1
)
{
	.reg .pred 	%p<10>;
	.reg .b32 	%r<128>;
	.reg .b64 	%rd<8>;
	// demoted variable
	.shared .align 4 .b8 _ZZ3sumPiiE4temp[2048];
	ld.param.u64 	%rd1, [_Z3sumPii_param_0];
	cvta.to.global.u64 	%rd2, %rd1;
	mov.u32 	%r36, %tid.x;
	mov.u32 	%r1, %ctaid.x;
	mov.u32 	%r2, %ntid.x;
	mad.lo.s32 	%r37, %r1, %r2, %r36;
	mul.wide.s32 	%rd3, %r37, 4;
	add.s64 	%rd4, %rd2, %rd3;
	ld.global.u32 	%r38, [%rd4];
	shl.b32 	%r39, %r36, 2;
	mov.u32 	%r40, _ZZ3sumPiiE4temp;
	add.s32 	%r41, %r40, %r39;
	st.shared.u32 	[%r41], %r38;
	bar.sync 	0;
	setp.ne.s32 	%p1, %r36, 0;
	@%p1 bra 	$L__BB0_14;
	and.b32  	%r3, %r2, 15;
	setp.lt.u32 	%p2, %r2, 16;
	mov.b32 	%r127, 0;
	mov.u32 	%r120, %r127;
	@%p2 bra 	$L__BB0_4;
	and.b32  	%r120, %r2, 2032;
	add.s32 	%r112, %r40, 32;
	and.b32  	%r47, %r2, -16;
	neg.s32 	%r113, %r47;
	mov.b32 	%r127, 0;
$L__BB0_3:
	.pragma "nounroll";
	ld.shared.u32 	%r48, [%r112+-32];
	add.s32 	%r49, %r48, %r127;
	ld.shared.u32 	%r50, [%r112+-28];
	add.s32 	%r51, %r50, %r49;
	ld.shared.u32 	%r52, [%r112+-24];
	add.s32 	%r53, %r52, %r51;
	ld.shared.u32 	%r54, [%r112+-20];
	add.s32 	%r55, %r54, %r53;
	ld.shared.u32 	%r56, [%r112+-16];
	add.s32 	%r57, %r56, %r55;
	ld.shared.u32 	%r58, [%r112+-12];
	add.s32 	%r59, %r58, %r57;
	ld.shared.u32 	%r60, [%r112+-8];
	add.s32 	%r61, %r60, %r59;
	ld.shared.u32 	%r62, [%r112+-4];
	add.s32 	%r63, %r62, %r61;
	ld.shared.u32 	%r64, [%r112];
	add.s32 	%r65, %r64, %r63;
	ld.shared.u32 	%r66, [%r112+4];
	add.s32 	%r67, %r66, %r65;
	ld.shared.u32 	%r68, [%r112+8];
	add.s32 	%r69, %r68, %r67;
	ld.shared.u32 	%r70, [%r112+12];
	add.s32 	%r71, %r70, %r69;
	ld.shared.u32 	%r72, [%r112+16];
	add.s32 	%r73, %r72, %r71;
	ld.shared.u32 	%r74, [%r112+20];
	add.s32 	%r75, %r74, %r73;
	ld.shared.u32 	%r76, [%r112+24];
	add.s32 	%r77, %r76, %r75;
	ld.shared.u32 	%r78, [%r112+28];
	add.s32 	%r127, %r78, %r77;
	add.s32 	%r113, %r113, 16;
	add.s32 	%r112, %r112, 64;
	setp.ne.s32 	%p3, %r113, 0;
	@%p3 bra 	$L__BB0_3;
$L__BB0_4:
	setp.eq.s32 	%p4, %r3, 0;
	@%p4 bra 	$L__BB0_13;
	and.b32  	%r15, %r2, 7;
	setp.lt.u32 	%p5, %r3, 8;
	@%p5 bra 	$L__BB0_7;
	shl.b32 	%r80, %r120, 2;
	add.s32 	%r82, %r40, %r80;
	ld.shared.u32 	%r83, [%r82];
	add.s32 	%r84, %r83, %r127;
	ld.shared.u32 	%r85, [%r82+4];
	add.s32 	%r86, %r85, %r84;
	ld.shared.u32 	%r87, [%r82+8];
	add.s32 	%r88, %r87, %r86;
	ld.shared.u32 	%r89, [%r82+12];
	add.s32 	%r90, %r89, %r88;
	ld.shared.u32 	%r91, [%r82+16];
	add.s32 	%r92, %r91, %r90;
	ld.shared.u32 	%r93, [%r82+20];
	add.s32 	%r94, %r93, %r92;
	ld.shared.u32 	%r95, [%r82+24];
	add.s32 	%r96, %r95, %r94;
	ld.shared.u32 	%r97, [%r82+28];
	add.s32 	%r127, %r97, %r96;
	add.s32 	%r120, %r120, 8;
$L__BB0_7:
	setp.eq.s32 	%p6, %r15, 0;
	@%p6 bra 	$L__BB0_13;
	and.b32  	%r21, %r2, 3;
	setp.lt.u32 	%p7, %r15, 4;
	@%p7 bra 	$L__BB0_10;
	shl.b32 	%r99, %r120, 2;
	add.s32 	%r101, %r40, %r99;
	ld.shared.u32 	%r102, [%r101];
	add.s32 	%r103, %r102, %r127;
	ld.shared.u32 	%r104, [%r101+4];
	add.s32 	%r105, %r104, %r103;
	ld.shared.u32 	%r106, [%r101+8];
	add.s32 	%r107, %r106, %r105;
	ld.shared.u32 	%r108, [%r101+12];
	add.s32 	%r127, %r108, %r107;
	add.s32 	%r120, %r120, 4;
$L__BB0_10:
	setp.eq.s32 	%p8, %r21, 0;
	@%p8 bra 	$L__BB0_13;
	shl.b32 	%r109, %r120, 2;
	add.s32 	%r125, %r40, %r109;
	neg.s32 	%r124, %r21;
$L__BB0_12:
	.pragma "nounroll";
	ld.shared.u32 	%r111, [%r125];
	add.s32 	%r127, %r111, %r127;
	add.s32 	%r125, %r125, 4;
	add.s32 	%r124, %r124, 1;
	setp.ne.s32 	%p9, %r124, 0;
	@%p9 bra 	$L__BB0_12;
$L__BB0_13:
	mul.wide.u32 	%rd5, %r1, 4;
	mov.u64 	%rd6, d_sums;
	add.s64 	%rd7, %rd6, %rd5;
	st.global.u32 	[%rd7], %r127;
$L__BB0_14:
	ret;

}


// ===== COMPILED SASS (sm_100) =====

	.target	sm_100

	.elftype	@"ET_EXEC"


//--------------------- .note.nv.tkinfo           --------------------------
	.section	.note.nv.tkinfo,"",@"SHT_NOTE"
	.sectionflags	@"SHF_NOTE_NV_TKINFO"
	.tkinfo
        /*0018*/ 	.word	0x00000002
        /*0030*/ 	.string	""
        /*0030*/ 	.string	"ptxas"
        /*0030*/ 	.string	"Cuda compilation tools, release 13.0, V13.0.88"
        /*0030*/ 	.string	"Build cuda_13.0.r13.0/compiler.36424714_0"
        /*0030*/ 	.string	"-arch sm_100 -m 64 "



//--------------------- .note.nv.cuinfo           --------------------------
	.section	.note.nv.cuinfo,"",@"SHT_NOTE"
	.sectionflags	@"SHF_NOTE_NV_CUINFO"
        /*0018*/ 	.short	0x0002
        /*001a*/ 	.short	0x0064
        /*001c*/ 	.short	0x0082
	.zero		2


//--------------------- .nv.info                  --------------------------
	.section	.nv.info,"",@"SHT_CUDA_INFO"
	.align	4


	//----- nvinfo : EIATTR_REGCOUNT
	.align		4
        /*0000*/ 	.byte	0x04, 0x2f
        /*0002*/ 	.short	(.L_2 - .L_1)
	.align		4
.L_1:
        /*0004*/ 	.word	index@(_Z3sumPii)
        /*0008*/ 	.word	0x0000001b


	//----- nvinfo : EIATTR_FRAME_SIZE
	.align		4
.L_2:
        /*000c*/ 	.byte	0x04, 0x11
        /*000e*/ 	.short	(.L_4 - .L_3)
	.align		4
.L_3:
        /*0010*/ 	.word	index@(_Z3sumPii)
        /*0014*/ 	.word	0x00000000


	//----- nvinfo : EIATTR_MIN_STACK_SIZE
	.align		4
.L_4:
        /*0018*/ 	.byte	0x04, 0x12
        /*001a*/ 	.short	(.L_6 - .L_5)
	.align		4
.L_5:
        /*001c*/ 	.word	index@(_Z3sumPii)
        /*0020*/ 	.word	0x00000000
.L_6:


//--------------------- .nv.compat                --------------------------
	.section	.nv.compat,"",@"SHT_CUDA_COMPAT_INFO"
	.align	4
        /*0000*/ 	.byte	0x02, 0x09, 0x00, 0x00, 0x02, 0x02, 0x01, 0x00, 0x02, 0x05, 0x05, 0x00, 0x03, 0x07, 0x01, 0x01
        /*0010*/ 	.byte	0x02, 0x03, 0x00, 0x00, 0x02, 0x06, 0x01, 0x00, 0x04, 0x0b, 0x08, 0x00, 0x09, 0x00, 0x00, 0x00
        /*0020*/ 	.byte	0x00, 0x00, 0x00, 0x00


//--------------------- .nv.info._Z3sumPii        --------------------------
	.section	.nv.info._Z3sumPii,"",@"SHT_CUDA_INFO"
	.sectionflags	@""
	.align	4


	//----- nvinfo : EIATTR_CUDA_API_VERSION
	.align		4
        /*0000*/ 	.byte	0x04, 0x37
        /*0002*/ 	.short	(.L_8 - .L_7)
.L_7:
        /*0004*/ 	.word	0x00000082


	//----- nvinfo : EIATTR_KPARAM_INFO
	.align		4
.L_8:
        /*0008*/ 	.byte	0x04, 0x17
        /*000a*/ 	.short	(.L_10 - .L_9)
.L_9:
        /*000c*/ 	.word	0x00000000
        /*0010*/ 	.short	0x0001
        /*0012*/ 	.short	0x0008
        /*0014*/ 	.byte	0x00, 0xf0, 0x11, 0x00


	//----- nvinfo : EIATTR_KPARAM_INFO
	.align		4
.L_10:
        /*0018*/ 	.byte	0x04, 0x17
        /*001a*/ 	.short	(.L_12 - .L_11)
.L_11:
        /*001c*/ 	.word	0x00000000
        /*0020*/ 	.short	0x0000
        /*0022*/ 	.short	0x0000
        /*0024*/ 	.byte	0x00, 0xf5, 0x21, 0x00


	//----- nvinfo : EIATTR_SPARSE_MMA_MASK
	.align		4
.L_12:
        /*0028*/ 	.byte	0x03, 0x50
        /*002a*/ 	.short	0x0000


	//----- nvinfo : EIATTR_MAXREG_COUNT
	.align		4
        /*002c*/ 	.byte	0x03, 0x1b
        /*002e*/ 	.short	0x00ff


	//----- nvinfo : EIATTR_NUM_BARRIERS
	.align		4
        /*0030*/ 	.byte	0x02, 0x4c
        /*0032*/ 	.byte	0x01
	.zero		1


	//----- nvinfo : EIATTR_MERCURY_ISA_VERSION
	.align		4
        /*0034*/ 	.byte	0x03, 0x5f
        /*0036*/ 	.short	0x0101


	//----- nvinfo : EIATTR_VRC_CTA_INIT_COUNT
	.align		4
        /*0038*/ 	.byte	0x02, 0x4a
	.zero		1
	.zero		1


	//----- nvinfo : EIATTR_EXIT_INSTR_OFFSETS
	.align		4
        /*003c*/ 	.byte	0x04, 0x1c
        /*003e*/ 	.short	(.L_14 - .L_13)


	//   ....[0]....
.L_13:
        /*0040*/ 	.word	0x00000100


	//   ....[1]....
        /*0044*/ 	.word	0x000004e0


	//----- nvinfo : EIATTR_CBANK_PARAM_SIZE
	.align		4
.L_14:
        /*0048*/ 	.byte	0x03, 0x19
        /*004a*/ 	.short	0x000c


	//----- nvinfo : EIATTR_PARAM_CBANK
	.align		4
        /*004c*/ 	.byte	0x04, 0x0a
        /*004e*/ 	.short	(.L_16 - .L_15)
	.align		4
.L_15:
        /*0050*/ 	.word	index@(.nv.constant0._Z3sumPii)
        /*0054*/ 	.short	0x0380
        /*0056*/ 	.short	0x000c


	//----- nvinfo : EIATTR_SW_WAR
	.align		4
.L_16:
        /*0058*/ 	.byte	0x04, 0x36
        /*005a*/ 	.short	(.L_18 - .L_17)
.L_17:
        /*005c*/ 	.word	0x00000008
.L_18:


//--------------------- .nv.callgraph             --------------------------
	.section	.nv.callgraph,"",@"SHT_CUDA_CALLGRAPH"
	.align	4
	.sectionentsize	8
	.align		4
        /*0000*/ 	.word	0x00000000
	.align		4
        /*0004*/ 	.word	0xffffffff
	.align		4
        /*0008*/ 	.word	0x00000000
	.align		4
        /*000c*/ 	.word	0xfffffffe
	.align		4
        /*0010*/ 	.word	0x00000000
	.align		4
        /*0014*/ 	.word	0xfffffffd
	.align		4
        /*0018*/ 	.word	0x00000000
	.align		4
        /*001c*/ 	.word	0xfffffffc


//--------------------- .nv.constant4             --------------------------
	.section	.nv.constant4,"a",@progbits
	.align	8
	.align		8
.nv.constant4:
        /*0000*/ 	.dword	d_sums


//--------------------- .text._Z3sumPii           --------------------------
	.section	.text._Z3sumPii,"ax",@progbits
	.align	128
        .global         _Z3sumPii
        .type           _Z3sumPii,@function
        .size           _Z3sumPii,(.L_x_6 - _Z3sumPii)
        .other          _Z3sumPii,@"STO_CUDA_ENTRY STV_DEFAULT"
_Z3sumPii:
.text._Z3sumPii:
[----:B------:R-:W-:Y:S01]  /*0000*/  LDC R1, c[0x0][0x37c] ;  /* 0x0000df00ff017b82 */ /* 0x000fe20000000800 */
[----:B------:R-:W0:Y:S07]  /*0010*/  S2R R2, SR_TID.X ;  /* 0x0000000000027919 */ /* 0x000e2e0000002100 */
[----:B------:R-:W0:Y:S01]  /*0020*/  LDC R20, c[0x0][0x360] ;  /* 0x0000d800ff147b82 */ /* 0x000e220000000800 */
[----:B------:R-:W1:Y:S01]  /*0030*/  LDCU.64 UR4, c[0x0][0x358] ;  /* 0x00006b00ff0477ac */ /* 0x000e620008000a00 */
[----:B------:R-:W0:Y:S06]  /*0040*/  S2R R21, SR_CTAID.X ;  /* 0x0000000000157919 */ /* 0x000e2c0000002500 */
[----:B------:R-:W2:Y:S01]  /*0050*/  LDC.64 R4, c[0x0][0x380] ;  /* 0x0000e000ff047b82 */ /* 0x000ea20000000a00 */
[----:B0-----:R-:W-:-:S04]  /*0060*/  IMAD R3, R21, R20, R2 ;  /* 0x0000001415037224 */ /* 0x001fc800078e0202 */
[----:B--2---:R-:W-:-:S06]  /*0070*/  IMAD.WIDE R4, R3, 0x4, R4 ;  /* 0x0000000403047825 */ /* 0x004fcc00078e0204 */
[----:B-1----:R-:W2:Y:S01]  /*0080*/  LDG.E R4, desc[UR4][R4.64] ;  /* 0x0000000404047981 */ /* 0x002ea2000c1e1900 */
[----:B------:R-:W-:Y:S02]  /*0090*/  MOV R3, 0x400 ;  /* 0x0000040000037802 */ /* 0x000fe40000000f00 */
[----:B------:R-:W-:Y:S01]  /*00a0*/  ISETP.NE.AND P0, PT, R2, RZ, PT ;  /* 0x000000ff0200720c */ /* 0x000fe20003f05270 */
[----:B------:R-:W0:Y:S02]  /*00b0*/  S2R R0, SR_CgaCtaId ;  /* 0x0000000000007919 */ /* 0x000e240000008800 */
[----:B0-----:R-:W-:-:S05]  /*00c0*/  LEA R3, R0, R3, 0x18 ;  /* 0x0000000300037211 */ /* 0x001fca00078ec0ff */
[----:B------:R-:W-:-:S05]  /*00d0*/  IMAD R7, R2, 0x4, R3 ;  /* 0x0000000402077824 */ /* 0x000fca00078e0203 */
[----:B--2---:R0:W-:Y:S01]  /*00e0*/  STS [R7], R4 ;  /* 0x0000000407007388 */ /* 0x0041e20000000800 */
[----:B------:R-:W-:Y:S06]  /*00f0*/  BAR.SYNC.DEFER_BLOCKING 0x0 ;  /* 0x0000000000007b1d */ /* 0x000fec0000010000 */
[----:B------:R-:W-:Y:S05]  /*0100*/  @P0 EXIT ;  /* 0x000000000000094d */ /* 0x000fea0003800000 */
[C---:B------:R-:W-:Y:S01]  /*0110*/  ISETP.GE.U32.AND P1, PT, R20.reuse, 0x10, PT ;  /* 0x000000101400780c */ /* 0x040fe20003f26070 */
[----:B------:R-:W-:Y:S01]  /*0120*/  IMAD.MOV.U32 R2, RZ, RZ, RZ ;  /* 0x000000ffff027224 */ /* 0x000fe200078e00ff */
[----:B------:R-:W-:Y:S01]  /*0130*/  LOP3.LUT R24, R20, 0xf, RZ, 0xc0, !PT ;  /* 0x0000000f14187812 */ /* 0x000fe200078ec0ff */
[----:B------:R-:W-:-:S03]  /*0140*/  IMAD.MOV.U32 R0, RZ, RZ, RZ ;  /* 0x000000ffff007224 */ /* 0x000fc600078e00ff */
[----:B------:R-:W-:-:S07]  /*0150*/  ISETP.NE.AND P0, PT, R24, RZ, PT ;  /* 0x000000ff1800720c */ /* 0x000fce0003f05270 */
[----:B------:R-:W-:Y:S06]  /*0160*/  @!P1 BRA `(.L_x_0) ;  /* 0x0000000000549947 */ /* 0x000fec0003800000 */
[C---:B------:R-:W-:Y:S01]  /*0170*/  LOP3.LUT R23, R20.reuse, 0xfffffff0, RZ, 0xc0, !PT ;  /* 0xfffffff014177812 */ /* 0x040fe200078ec0ff */
[----:B------:R-:W-:Y:S01]  /*0180*/  VIADD R22, R3, 0x20 ;  /* 0x0000002003167836 */ /* 0x000fe20000000000 */
[----:B------:R-:W-:Y:S01]  /*0190*/  LOP3.LUT R0, R20, 0x7f0, RZ, 0xc0, !PT ;  /* 0x000007f014007812 */ /* 0x000fe200078ec0ff */
[----:B------:R-:W-:Y:S02]  /*01a0*/  IMAD.MOV.U32 R2, RZ, RZ, RZ ;  /* 0x000000ffff027224 */ /* 0x000fe400078e00ff */
[----:B------:R-:W-:-:S07]  /*01b0*/  IMAD.MOV R23, RZ, RZ, -R23 ;  /* 0x000000ffff177224 */ /* 0x000fce00078e0a17 */
.L_x_1:
[----:B0-----:R-:W0:Y:S01]  /*01c0*/  LDS.128 R4, [R22+-0x20] ;  /* 0xffffe00016047984 */ /* 0x001e220000000c00 */
[----:B------:R-:W-:-:S03]  /*01d0*/  VIADD R23, R23, 0x10 ;  /* 0x0000001017177836 */ /* 0x000fc60000000000 */
[----:B------:R-:W1:Y:S02]  /*01e0*/  LDS.128 R8, [R22+-0x10] ;  /* 0xfffff00016087984 */ /* 0x000e640000000c00 */
[----:B------:R-:W-:Y:S02]  /*01f0*/  ISETP.NE.AND P1, PT, R23, RZ, PT ;  /* 0x000000ff1700720c */ /* 0x000fe40003f25270 */
[----:B------:R-:W2:Y:S04]  /*0200*/  LDS.128 R12, [R22] ;  /* 0x00000000160c7984 */ /* 0x000ea80000000c00 */
[----:B------:R3:W4:Y:S02]  /*0210*/  LDS.128 R16, [R22+0x10] ;  /* 0x0000100016107984 */ /* 0x0007240000000c00 */
[----:B---3--:R-:W-:Y:S01]  /*0220*/  VIADD R22, R22, 0x40 ;  /* 0x0000004016167836 */ /* 0x008fe20000000000 */
[----:B0-----:R-:W-:-:S04]  /*0230*/  IADD3 R4, PT, PT, R5, R4, R2 ;  /* 0x0000000405047210 */ /* 0x001fc80007ffe002 */
[----:B------:R-:W-:-:S04]  /*0240*/  IADD3 R4, PT, PT, R7, R6, R4 ;  /* 0x0000000607047210 */ /* 0x000fc80007ffe004 */
[----:B-1----:R-:W-:-:S04]  /*0250*/  IADD3 R4, PT, PT, R9, R8, R4 ;  /* 0x0000000809047210 */ /* 0x002fc80007ffe004 */
[----:B------:R-:W-:-:S04]  /*0260*/  IADD3 R4, PT, PT, R11, R10, R4 ;  /* 0x0000000a0b047210 */ /* 0x000fc80007ffe004 */
[----:B--2---:R-:W-:-:S04]  /*0270*/  IADD3 R4, PT, PT, R13, R12, R4 ;  /* 0x0000000c0d047210 */ /* 0x004fc80007ffe004 */
[----:B------:R-:W-:-:S04]  /*0280*/  IADD3 R4, PT, PT, R15, R14, R4 ;  /* 0x0000000e0f047210 */ /* 0x000fc80007ffe004 */
[----:B----4-:R-:W-:-:S04]  /*0290*/  IADD3 R4, PT, PT, R17, R16, R4 ;  /* 0x0000001011047210 */ /* 0x010fc80007ffe004 */
[----:B------:R-:W-:Y:S01]  /*02a0*/  IADD3 R2, PT, PT, R19, R18, R4 ;  /* 0x0000001213027210 */ /* 0x000fe20007ffe004 */
[----:B------:R-:W-:Y:S06]  /*02b0*/  @P1 BRA `(.L_x_1) ;  /* 0xfffffffc00c01947 */ /* 0x000fec000383ffff */
.L_x_0:
[----:B------:R-:W-:Y:S05]  /*02c0*/  @!P0 BRA `(.L_x_2) ;  /* 0x0000000000788947 */ /* 0x000fea0003800000 */
[----:B------:R-:W-:Y:S02]  /*02d0*/  ISETP.GE.U32.AND P0, PT, R24, 0x8, PT ;  /* 0x000000081800780c */ /* 0x000fe40003f06070 */
[----:B------:R-:W-:-:S04]  /*02e0*/  LOP3.LUT R13, R20, 0x7, RZ, 0xc0, !PT ;  /* 0x00000007140d7812 */ /* 0x000fc800078ec0ff */
[----:B------:R-:W-:-:S07]  /*02f0*/  ISETP.NE.AND P1, PT, R13, RZ, PT ;  /* 0x000000ff0d00720c */ /* 0x000fce0003f25270 */
[----:B------:R-:W-:Y:S06]  /*0300*/  @!P0 BRA `(.L_x_3) ;  /* 0x0000000000208947 */ /* 0x000fec0003800000 */
[C---:B------:R-:W-:Y:S02]  /*0310*/  IMAD R12, R0.reuse, 0x4, R3 ;  /* 0x00000004000c7824 */ /* 0x040fe400078e0203 */
[----:B------:R-:W-:-:S03]  /*0320*/  VIADD R0, R0, 0x8 ;  /* 0x0000000800007836 */ /* 0x000fc60000000000 */
[----:B0-----:R-:W0:Y:S04]  /*0330*/  LDS.128 R4, [R12] ;  /* 0x000000000c047984 */ /* 0x001e280000000c00 */
[----:B------:R-:W1:Y:S01]  /*0340*/  LDS.128 R8, [R12+0x10] ;  /* 0x000010000c087984 */ /* 0x000e620000000c00 */
[----:B0-----:R-:W-:-:S04]  /*0350*/  IADD3 R4, PT, PT, R5, R4, R2 ;  /* 0x0000000405047210 */ /* 0x001fc80007ffe002 */
[----:B------:R-:W-:-:S04]  /*0360*/  IADD3 R4, PT, PT, R7, R6, R4 ;  /* 0x0000000607047210 */ /* 0x000fc80007ffe004 */
[----:B-1----:R-:W-:-:S04]  /*0370*/  IADD3 R4, PT, PT, R9, R8, R4 ;  /* 0x0000000809047210 */ /* 0x002fc80007ffe004 */
[----:B------:R-:W-:-:S07]  /*0380*/  IADD3 R2, PT, PT, R11, R10, R4 ;  /* 0x0000000a0b027210 */ /* 0x000fce0007ffe004 */
.L_x_3:
[----:B------:R-:W-:Y:S05]  /*0390*/  @!P1 BRA `(.L_x_2) ;  /* 0x0000000000449947 */ /* 0x000fea0003800000 */
[----:B------:R-:W-:Y:S02]  /*03a0*/  ISETP.GE.U32.AND P0, PT, R13, 0x4, PT ;  /* 0x000000040d00780c */ /* 0x000fe40003f06070 */
[----:B------:R-:W-:-:S04]  /*03b0*/  LOP3.LUT R20, R20, 0x3, RZ, 0xc0, !PT ;  /* 0x0000000314147812 */ /* 0x000fc800078ec0ff */
[----:B------:R-:W-:-:S07]  /*03c0*/  ISETP.NE.AND P1, PT, R20, RZ, PT ;  /* 0x000000ff1400720c */ /* 0x000fce0003f25270 */
[C---:B0-----:R-:W-:Y:S02]  /*03d0*/  @P0 IMAD R4, R0.reuse, 0x4, R3 ;  /* 0x0000000400040824 */ /* 0x041fe400078e0203 */
[----:B------:R-:W-:-:S04]  /*03e0*/  @P0 VIADD R0, R0, 0x4 ;  /* 0x0000000400000836 */ /* 0x000fc80000000000 */
[----:B------:R-:W0:Y:S02]  /*03f0*/  @P0 LDS.128 R4, [R4] ;  /* 0x0000000004040984 */ /* 0x000e240000000c00 */
[----:B0-----:R-:W-:-:S04]  /*0400*/  @P0 IADD3 R5, PT, PT, R5, R4, R2 ;  /* 0x0000000405050210 */ /* 0x001fc80007ffe002 */
[----:B------:R-:W-:Y:S01]  /*0410*/  @P0 IADD3 R2, PT, PT, R7, R6, R5 ;  /* 0x0000000607020210 */ /* 0x000fe20007ffe005 */
[----:B------:R-:W-:Y:S06]  /*0420*/  @!P1 BRA `(.L_x_2) ;  /* 0x0000000000209947 */ /* 0x000fec0003800000 */
[----:B------:R-:W-:Y:S02]  /*0430*/  IMAD R0, R0, 0x4, R3 ;  /* 0x0000000400007824 */ /* 0x000fe400078e0203 */
[----:B------:R-:W-:-:S07]  /*0440*/  IMAD.MOV R20, RZ, RZ, -R20 ;  /* 0x000000ffff147224 */ /* 0x000fce00078e0a14 */
.L_x_4:
[----:B------:R0:W1:Y:S01]  /*0450*/  LDS R3, [R0] ;  /* 0x0000000000037984 */ /* 0x0000620000000800 */
[----:B------:R-:W-:-:S05]  /*0460*/  VIADD R20, R20, 0x1 ;  /* 0x0000000114147836 */ /* 0x000fca0000000000 */
[----:B------:R-:W-:Y:S01]  /*0470*/  ISETP.NE.AND P0, PT, R20, RZ, PT ;  /* 0x000000ff1400720c */ /* 0x000fe20003f05270 */
[----:B0-----:R-:W-:Y:S02]  /*0480*/  VIADD R0, R0, 0x4 ;  /* 0x0000000400007836 */ /* 0x001fe40000000000 */
[----:B-1----:R-:W-:-:S10]  /*0490*/  IMAD.IADD R2, R3, 0x1, R2 ;  /* 0x0000000103027824 */ /* 0x002fd400078e0202 */
[----:B------:R-:W-:Y:S05]  /*04a0*/  @P0 BRA `(.L_x_4) ;  /* 0xfffffffc00e80947 */ /* 0x000fea000383ffff */
.L_x_2:
[----:B0-----:R-:W0:Y:S02]  /*04b0*/  LDC.64 R4, c[0x4][RZ] ;  /* 0x01000000ff047b82 */ /* 0x001e240000000a00 */
[----:B0-----:R-:W-:-:S05]  /*04c0*/  IMAD.WIDE.U32 R4, R21, 0x4, R4 ;  /* 0x0000000415047825 */ /* 0x001fca00078e0004 */
[----:B------:R-:W-:Y:S01]  /*04d0*/  STG.E desc[UR4][R4.64], R2 ;  /* 0x0000000204007986 */ /* 0x000fe2000c101904 */
[----:B------:R-:W-:Y:S05]  /*04e0*/  EXIT ;  /* 0x000000000000794d */ /* 0x000fea0003800000 */
.L_x_5:
[----:B------:R-:W-:-:S00]  /*04f0*/  BRA `(.L_x_5) ;  /* 0xfffffffc00fc7947 */ /* 0x000fc0000383ffff */
[----:B------:R-:W-:-:S00]  /*0500*/  NOP ;  /* 0x0000000000007918 */ /* 0x000fc00000000000 */
[----:B------:R-:W-:-:S00]  /*0510*/  NOP ;  /* 0x0000000000007918 */ /* 0x000fc00000000000 */
[----:B------:R-:W-:-:S00]  /*0520*/  NOP ;  /* 0x0000000000007918 */ /* 0x000fc00000000000 */
[----:B------:R-:W-:-:S00]  /*0530*/  NOP ;  /* 0x0000000000007918 */ /* 0x000fc00000000000 */
[----:B------:R-:W-:-:S00]  /*0540*/  NOP ;  /* 0x0000000000007918 */ /* 0x000fc00000000000 */
[----:B------:R-:W-:-:S00]  /*0550*/  NOP ;  /* 0x0000000000007918 */ /* 0x000fc00000000000 */
[----:B------:R-:W-:-:S00]  /*0560*/  NOP ;  /* 0x0000000000007918 */ /* 0x000fc00000000000 */
[----:B------:R-:W-:-:S00]  /*0570*/  NOP ;  /* 0x0000000000007918 */ /* 0x000fc00000000000 */
.L_x_6:


//--------------------- .nv.shared._Z3sumPii      --------------------------
	.section	.nv.shared._Z3sumPii,"aw",@nobits
	.sectionflags	@""
	.align	4
.nv.shared._Z3sumPii:
	.zero		3072


//--------------------- .nv.shared.reserved.0     --------------------------
	.section	.nv.shared.reserved.0,"aw",@nobits
	.weak		__nv_reservedSMEM_offset_0_alias
	.size		__nv_reservedSMEM_offset_0_alias, 0, 64
	.other		__nv_reservedSMEM_offset_0_alias,@"STO_CUDA_RESERVED_SHARED STV_DEFAULT"
__nv_reservedSMEM_offset_0_alias:
	.zero		0
	.zero		64


//--------------------- .nv.global                --------------------------
	.section	.nv.global,"aw",@nobits
	.align	4
.nv.global:
	.type		d_sums,@object
	.size		d_sums,(.L_0 - d_sums)
d_sums:
	.zero		4096
.L_0:


//--------------------- .nv.constant0._Z3sumPii   --------------------------
	.section	.nv.constant0._Z3sumPii,"a",@progbits
	.sectionflags	@""
	.align	4
.nv.constant0._Z3sumPii:
	.zero		908


//--------------------- SYMBOLS --------------------------

	.type		.nv.reservedSmem.offset0,@object
	.size		.nv.reservedSmem.offset0,0x4
	.type		.nv.reservedSmem.cap,@object
	.size		.nv.reservedSmem.cap,0x4
